//
// Generated by NVIDIA NVVM Compiler
//
// Compiler Build ID: CL-36424714
// Cuda compilation tools, release 13.0, V13.0.88
// Based on NVVM 20.0.0
//

.version 9.0
.target sm_100
.address_size 64

	// .globl	_Z6kernelPfS_iii

.visible .entry _Z6kernelPfS_iii(
	.param .u64 .ptr .align 1 _Z6kernelPfS_iii_param_0,
	.param .u64 .ptr .align 1 _Z6kernelPfS_iii_param_1,
	.param .u32 _Z6kernelPfS_iii_param_2,
	.param .u32 _Z6kernelPfS_iii_param_3,
	.param .u32 _Z6kernelPfS_iii_param_4
)
{
	.reg .pred 	%p<26>;
	.reg .b32 	%r<86>;
	.reg .b32 	%f<92>;
	.reg .b64 	%rd<94>;

	ld.param.u32 	%r32, [_Z6kernelPfS_iii_param_2];
	ld.param.u32 	%r33, [_Z6kernelPfS_iii_param_3];
	ld.param.u32 	%r34, [_Z6kernelPfS_iii_param_4];
	mov.u32 	%r35, %ntid.x;
	mov.u32 	%r36, %ctaid.x;
	mov.u32 	%r37, %tid.x;
	mad.lo.s32 	%r1, %r35, %r36, %r37;
	mov.u32 	%r38, %ntid.y;
	mov.u32 	%r39, %ctaid.y;
	mov.u32 	%r40, %tid.y;
	mad.lo.s32 	%r2, %r38, %r39, %r40;
	mad.lo.s32 	%r83, %r32, %r2, %r1;
	mul.lo.s32 	%r4, %r33, %r32;
	setp.lt.s32 	%p1, %r34, 1;
	@%p1 bra 	$L__BB0_9;
	ld.param.u32 	%r69, [_Z6kernelPfS_iii_param_4];
	add.s32 	%r5, %r32, -1;
	setp.eq.s32 	%p2, %r2, 0;
	selp.b32 	%r6, 0, %r33, %p2;
	add.s32 	%r42, %r33, -1;
	setp.eq.s32 	%p3, %r2, %r42;
	selp.b32 	%r7, 0, %r33, %p3;
	setp.lt.u32 	%p4, %r69, 4;
	mov.b32 	%r84, 0;
	@%p4 bra 	$L__BB0_4;
	ld.param.u32 	%r70, [_Z6kernelPfS_iii_param_4];
	add.s32 	%r81, %r70, -2;
	sub.s32 	%r80, 2, %r70;
	and.b32  	%r44, %r70, 2147483644;
	neg.s32 	%r79, %r44;
	sub.s32 	%r76, %r83, %r6;
	mov.b32 	%r78, 2;
	mul.wide.s32 	%rd10, %r7, 4;
	mul.wide.s32 	%rd20, %r4, 4;
$L__BB0_3:
	.pragma "nounroll";
	ld.param.u32 	%r71, [_Z6kernelPfS_iii_param_4];
	ld.param.u64 	%rd91, [_Z6kernelPfS_iii_param_1];
	ld.param.u64 	%rd88, [_Z6kernelPfS_iii_param_0];
	and.b32  	%r84, %r71, 2147483644;
	setp.eq.s32 	%p5, %r1, %r5;
	setp.ne.s32 	%p6, %r1, 0;
	setp.eq.s32 	%p7, %r78, 2;
	selp.b32 	%r45, 0, %r4, %p7;
	sub.s32 	%r46, %r83, %r45;
	setp.eq.s32 	%p8, %r80, 1;
	selp.b32 	%r47, 0, %r4, %p8;
	cvta.to.global.u64 	%rd3, %rd88;
	mul.wide.s32 	%rd4, %r83, 4;
	add.s64 	%rd5, %rd3, %rd4;
	ld.global.f32 	%f1, [%rd5];
	selp.s32 	%r48, -1, 0, %p6;
	mul.wide.s32 	%rd6, %r48, 4;
	add.s64 	%rd7, %rd5, %rd6;
	ld.global.f32 	%f2, [%rd7];
	add.f32 	%f3, %f1, %f2;
	selp.b64 	%rd8, 0, 4, %p5;
	add.s64 	%rd9, %rd5, %rd8;
	ld.global.f32 	%f4, [%rd9];
	add.f32 	%f5, %f3, %f4;
	add.s64 	%rd11, %rd5, %rd10;
	ld.global.f32 	%f6, [%rd11];
	add.f32 	%f7, %f5, %f6;
	mul.wide.s32 	%rd12, %r76, 4;
	add.s64 	%rd13, %rd3, %rd12;
	ld.global.f32 	%f8, [%rd13];
	add.f32 	%f9, %f7, %f8;
	mul.wide.s32 	%rd14, %r46, 4;
	add.s64 	%rd15, %rd3, %rd14;
	ld.global.f32 	%f10, [%rd15];
	add.f32 	%f11, %f9, %f10;
	mul.wide.s32 	%rd16, %r47, 4;
	add.s64 	%rd17, %rd5, %rd16;
	ld.global.f32 	%f12, [%rd17];
	add.f32 	%f13, %f11, %f12;
	cvta.to.global.u64 	%rd18, %rd91;
	add.s64 	%rd19, %rd18, %rd4;
	st.global.f32 	[%rd19], %f13;
	setp.eq.s32 	%p9, %r80, 0;
	selp.b32 	%r49, 0, %r4, %p9;
	add.s64 	%rd21, %rd5, %rd20;
	ld.global.f32 	%f14, [%rd21];
	add.s64 	%rd22, %rd21, %rd6;
	ld.global.f32 	%f15, [%rd22];
	add.f32 	%f16, %f14, %f15;
	add.s64 	%rd23, %rd21, %rd8;
	ld.global.f32 	%f17, [%rd23];
	add.f32 	%f18, %f16, %f17;
	add.s64 	%rd24, %rd21, %rd10;
	ld.global.f32 	%f19, [%rd24];
	add.f32 	%f20, %f18, %f19;
	add.s64 	%rd25, %rd13, %rd20;
	ld.global.f32 	%f21, [%rd25];
	add.f32 	%f22, %f20, %f21;
	ld.global.f32 	%f23, [%rd5];
	add.f32 	%f24, %f22, %f23;
	mul.wide.s32 	%rd26, %r49, 4;
	add.s64 	%rd27, %rd21, %rd26;
	ld.global.f32 	%f25, [%rd27];
	add.f32 	%f26, %f24, %f25;
	add.s64 	%rd28, %rd19, %rd20;
	st.global.f32 	[%rd28], %f26;
	setp.eq.s32 	%p10, %r80, -1;
	selp.b32 	%r50, 0, %r4, %p10;
	add.s64 	%rd29, %rd21, %rd20;
	ld.global.f32 	%f27, [%rd29];
	add.s64 	%rd30, %rd29, %rd6;
	ld.global.f32 	%f28, [%rd30];
	add.f32 	%f29, %f27, %f28;
	add.s64 	%rd31, %rd29, %rd8;
	ld.global.f32 	%f30, [%rd31];
	add.f32 	%f31, %f29, %f30;
	add.s64 	%rd32, %rd29, %rd10;
	ld.global.f32 	%f32, [%rd32];
	add.f32 	%f33, %f31, %f32;
	add.s64 	%rd33, %rd25, %rd20;
	ld.global.f32 	%f34, [%rd33];
	add.f32 	%f35, %f33, %f34;
	ld.global.f32 	%f36, [%rd21];
	add.f32 	%f37, %f35, %f36;
	mul.wide.s32 	%rd34, %r50, 4;
	add.s64 	%rd35, %rd29, %rd34;
	ld.global.f32 	%f38, [%rd35];
	add.f32 	%f39, %f37, %f38;
	add.s64 	%rd36, %rd28, %rd20;
	st.global.f32 	[%rd36], %f39;
	setp.eq.s32 	%p11, %r81, 2;
	selp.b32 	%r51, 0, %r4, %p11;
	add.s64 	%rd37, %rd29, %rd20;
	ld.global.f32 	%f40, [%rd37];
	add.s64 	%rd38, %rd37, %rd6;
	ld.global.f32 	%f41, [%rd38];
	add.f32 	%f42, %f40, %f41;
	add.s64 	%rd39, %rd37, %rd8;
	ld.global.f32 	%f43, [%rd39];
	add.f32 	%f44, %f42, %f43;
	add.s64 	%rd40, %rd37, %rd10;
	ld.global.f32 	%f45, [%rd40];
	add.f32 	%f46, %f44, %f45;
	add.s64 	%rd41, %rd33, %rd20;
	ld.global.f32 	%f47, [%rd41];
	add.f32 	%f48, %f46, %f47;
	ld.global.f32 	%f49, [%rd29];
	add.f32 	%f50, %f48, %f49;
	mul.wide.s32 	%rd42, %r51, 4;
	add.s64 	%rd43, %rd37, %rd42;
	ld.global.f32 	%f51, [%rd43];
	add.f32 	%f52, %f50, %f51;
	add.s64 	%rd44, %rd36, %rd20;
	st.global.f32 	[%rd44], %f52;
	add.s32 	%r81, %r81, -4;
	add.s32 	%r80, %r80, 4;
	add.s32 	%r79, %r79, 4;
	add.s32 	%r78, %r78, 4;
	shl.b32 	%r52, %r4, 2;
	add.s32 	%r83, %r83, %r52;
	add.s32 	%r76, %r76, %r52;
	setp.ne.s32 	%p12, %r79, 0;
	@%p12 bra 	$L__BB0_3;
$L__BB0_4:
	ld.param.u32 	%r72, [_Z6kernelPfS_iii_param_4];
	and.b32  	%r27, %r72, 3;
	setp.eq.s32 	%p13, %r27, 0;
	@%p13 bra 	$L__BB0_9;
	setp.eq.s32 	%p14, %r27, 1;
	@%p14 bra 	$L__BB0_7;
	ld.param.u32 	%r73, [_Z6kernelPfS_iii_param_4];
	ld.param.u64 	%rd92, [_Z6kernelPfS_iii_param_1];
	ld.param.u64 	%rd89, [_Z6kernelPfS_iii_param_0];
	setp.eq.s32 	%p15, %r1, %r5;
	setp.ne.s32 	%p16, %r1, 0;
	sub.s32 	%r53, %r83, %r6;
	setp.eq.s32 	%p17, %r84, 0;
	selp.b32 	%r54, 0, %r4, %p17;
	sub.s32 	%r55, %r83, %r54;
	add.s32 	%r56, %r73, -1;
	setp.eq.s32 	%p18, %r84, %r56;
	selp.b32 	%r57, 0, %r4, %p18;
	cvta.to.global.u64 	%rd45, %rd89;
	mul.wide.s32 	%rd46, %r83, 4;
	add.s64 	%rd47, %rd45, %rd46;
	ld.global.f32 	%f53, [%rd47];
	selp.s32 	%r58, -1, 0, %p16;
	mul.wide.s32 	%rd48, %r58, 4;
	add.s64 	%rd49, %rd47, %rd48;
	ld.global.f32 	%f54, [%rd49];
	add.f32 	%f55, %f53, %f54;
	selp.b64 	%rd50, 0, 4, %p15;
	add.s64 	%rd51, %rd47, %rd50;
	ld.global.f32 	%f56, [%rd51];
	add.f32 	%f57, %f55, %f56;
	mul.wide.s32 	%rd52, %r7, 4;
	add.s64 	%rd53, %rd47, %rd52;
	ld.global.f32 	%f58, [%rd53];
	add.f32 	%f59, %f57, %f58;
	mul.wide.s32 	%rd54, %r53, 4;
	add.s64 	%rd55, %rd45, %rd54;
	ld.global.f32 	%f60, [%rd55];
	add.f32 	%f61, %f59, %f60;
	mul.wide.s32 	%rd56, %r55, 4;
	add.s64 	%rd57, %rd45, %rd56;
	ld.global.f32 	%f62, [%rd57];
	add.f32 	%f63, %f61, %f62;
	mul.wide.s32 	%rd58, %r57, 4;
	add.s64 	%rd59, %rd47, %rd58;
	ld.global.f32 	%f64, [%rd59];
	add.f32 	%f65, %f63, %f64;
	cvta.to.global.u64 	%rd60, %rd92;
	add.s64 	%rd61, %rd60, %rd46;
	st.global.f32 	[%rd61], %f65;
	add.s32 	%r59, %r73, -2;
	setp.eq.s32 	%p19, %r84, %r59;
	selp.b32 	%r60, 0, %r4, %p19;
	mul.wide.s32 	%rd62, %r4, 4;
	add.s64 	%rd63, %rd47, %rd62;
	ld.global.f32 	%f66, [%rd63];
	add.s64 	%rd64, %rd63, %rd48;
	ld.global.f32 	%f67, [%rd64];
	add.f32 	%f68, %f66, %f67;
	add.s64 	%rd65, %rd63, %rd50;
	ld.global.f32 	%f69, [%rd65];
	add.f32 	%f70, %f68, %f69;
	add.s64 	%rd66, %rd63, %rd52;
	ld.global.f32 	%f71, [%rd66];
	add.f32 	%f72, %f70, %f71;
	add.s64 	%rd67, %rd55, %rd62;
	ld.global.f32 	%f73, [%rd67];
	add.f32 	%f74, %f72, %f73;
	ld.global.f32 	%f75, [%rd47];
	add.f32 	%f76, %f74, %f75;
	mul.wide.s32 	%rd68, %r60, 4;
	add.s64 	%rd69, %rd63, %rd68;
	ld.global.f32 	%f77, [%rd69];
	add.f32 	%f78, %f76, %f77;
	add.s64 	%rd70, %rd61, %rd62;
	st.global.f32 	[%rd70], %f78;
	shl.b32 	%r61, %r4, 1;
	add.s32 	%r83, %r83, %r61;
	add.s32 	%r84, %r84, 2;
$L__BB0_7:
	ld.param.u32 	%r74, [_Z6kernelPfS_iii_param_4];
	and.b32  	%r62, %r74, 1;
	setp.eq.b32 	%p20, %r62, 1;
	not.pred 	%p21, %p20;
	@%p21 bra 	$L__BB0_9;
	ld.param.u32 	%r75, [_Z6kernelPfS_iii_param_4];
	ld.param.u64 	%rd93, [_Z6kernelPfS_iii_param_1];
	ld.param.u64 	%rd90, [_Z6kernelPfS_iii_param_0];
	setp.eq.s32 	%p22, %r1, %r5;
	setp.ne.s32 	%p23, %r1, 0;
	sub.s32 	%r63, %r83, %r6;
	setp.eq.s32 	%p24, %r84, 0;
	selp.b32 	%r64, 0, %r4, %p24;
	sub.s32 	%r65, %r83, %r64;
	add.s32 	%r66, %r75, -1;
	setp.eq.s32 	%p25, %r84, %r66;
	selp.b32 	%r67, 0, %r4, %p25;
	cvta.to.global.u64 	%rd71, %rd90;
	mul.wide.s32 	%rd72, %r83, 4;
	add.s64 	%rd73, %rd71, %rd72;
	ld.global.f32 	%f79, [%rd73];
	selp.s32 	%r68, -1, 0, %p23;
	mul.wide.s32 	%rd74, %r68, 4;
	add.s64 	%rd75, %rd73, %rd74;
	ld.global.f32 	%f80, [%rd75];
	add.f32 	%f81, %f79, %f80;
	selp.b64 	%rd76, 0, 4, %p22;
	add.s64 	%rd77, %rd73, %rd76;
	ld.global.f32 	%f82, [%rd77];
	add.f32 	%f83, %f81, %f82;
	mul.wide.s32 	%rd78, %r7, 4;
	add.s64 	%rd79, %rd73, %rd78;
	ld.global.f32 	%f84, [%rd79];
	add.f32 	%f85, %f83, %f84;
	mul.wide.s32 	%rd80, %r63, 4;
	add.s64 	%rd81, %rd71, %rd80;
	ld.global.f32 	%f86, [%rd81];
	add.f32 	%f87, %f85, %f86;
	mul.wide.s32 	%rd82, %r65, 4;
	add.s64 	%rd83, %rd71, %rd82;
	ld.global.f32 	%f88, [%rd83];
	add.f32 	%f89, %f87, %f88;
	mul.wide.s32 	%rd84, %r67, 4;
	add.s64 	%rd85, %rd73, %rd84;
	ld.global.f32 	%f90, [%rd85];
	add.f32 	%f91, %f89, %f90;
	cvta.to.global.u64 	%rd86, %rd93;
	add.s64 	%rd87, %rd86, %rd72;
	st.global.f32 	[%rd87], %f91;
$L__BB0_9:
	ret;

}


// ===== COMPILED SASS (sm_100) =====

	.target	sm_100

	.elftype	@"ET_EXEC"


//--------------------- .note.nv.tkinfo           --------------------------
	.section	.note.nv.tkinfo,"",@"SHT_NOTE"
	.sectionflags	@"SHF_NOTE_NV_TKINFO"
	.tkinfo
        /*0018*/ 	.word	0x00000002
        /*0030*/ 	.string	""
        /*0030*/ 	.string	"ptxas"
        /*0030*/ 	.string	"Cuda compilation tools, release 13.0, V13.0.88"
        /*0030*/ 	.string	"Build cuda_13.0.r13.0/compiler.36424714_0"
        /*0030*/ 	.string	"-arch sm_100 -m 64 "



//--------------------- .note.nv.cuinfo           --------------------------
	.section	.note.nv.cuinfo,"",@"SHT_NOTE"
	.sectionflags	@"SHF_NOTE_NV_CUINFO"
        /*0018*/ 	.short	0x0002
        /*001a*/ 	.short	0x0064
        /*001c*/ 	.short	0x0082
	.zero		2


//--------------------- .nv.info                  --------------------------
	.section	.nv.info,"",@"SHT_CUDA_INFO"
	.align	4


	//----- nvinfo : EIATTR_REGCOUNT
	.align		4
        /*0000*/ 	.byte	0x04, 0x2f
        /*0002*/ 	.short	(.L_1 - .L_0)
	.align		4
.L_0:
        /*0004*/ 	.word	index@(_Z6kernelPfS_iii)
        /*0008*/ 	.word	0x00000020


	//----- nvinfo : EIATTR_FRAME_SIZE
	.align		4
.L_1:
        /*000c*/ 	.byte	0x04, 0x11
        /*000e*/ 	.short	(.L_3 - .L_2)
	.align		4
.L_2:
        /*0010*/ 	.word	index@(_Z6kernelPfS_iii)
        /*0014*/ 	.word	0x00000000


	//----- nvinfo : EIATTR_MIN_STACK_SIZE
	.align		4
.L_3:
        /*0018*/ 	.byte	0x04, 0x12
        /*001a*/ 	.short	(.L_5 - .L_4)
	.align		4
.L_4:
        /*001c*/ 	.word	index@(_Z6kernelPfS_iii)
        /*0020*/ 	.word	0x00000000
.L_5:


//--------------------- .nv.compat                --------------------------
	.section	.nv.compat,"",@"SHT_CUDA_COMPAT_INFO"
	.align	4
        /*0000*/ 	.byte	0x02, 0x09, 0x00, 0x00, 0x02, 0x02, 0x01, 0x00, 0x02, 0x05, 0x05, 0x00, 0x03, 0x07, 0x01, 0x01
        /*0010*/ 	.byte	0x02, 0x03, 0x00, 0x00, 0x02, 0x06, 0x01, 0x00, 0x04, 0x0b, 0x08, 0x00, 0x09, 0x00, 0x00, 0x00
        /*0020*/ 	.byte	0x00, 0x00, 0x00, 0x00


//--------------------- .nv.info._Z6kernelPfS_iii --------------------------
	.section	.nv.info._Z6kernelPfS_iii,"",@"SHT_CUDA_INFO"
	.sectionflags	@""
	.align	4


	//----- nvinfo : EIATTR_CUDA_API_VERSION
	.align		4
        /*0000*/ 	.byte	0x04, 0x37
        /*0002*/ 	.short	(.L_7 - .L_6)
.L_6:
        /*0004*/ 	.word	0x00000082


	//----- nvinfo : EIATTR_KPARAM_INFO
	.align		4
.L_7:
        /*0008*/ 	.byte	0x04, 0x17
        /*000a*/ 	.short	(.L_9 - .L_8)
.L_8:
        /*000c*/ 	.word	0x00000000
        /*0010*/ 	.short	0x0004
        /*0012*/ 	.short	0x0018
        /*0014*/ 	.byte	0x00, 0xf0, 0x11, 0x00


	//----- nvinfo : EIATTR_KPARAM_INFO
	.align		4
.L_9:
        /*0018*/ 	.byte	0x04, 0x17
        /*001a*/ 	.short	(.L_11 - .L_10)
.L_10:
        /*001c*/ 	.word	0x00000000
        /*0020*/ 	.short	0x0003
        /*0022*/ 	.short	0x0014
        /*0024*/ 	.byte	0x00, 0xf0, 0x11, 0x00


	//----- nvinfo : EIATTR_KPARAM_INFO
	.align		4
.L_11:
        /*0028*/ 	.byte	0x04, 0x17
        /*002a*/ 	.short	(.L_13 - .L_12)
.L_12:
        /*002c*/ 	.word	0x00000000
        /*0030*/ 	.short	0x0002
        /*0032*/ 	.short	0x0010
        /*0034*/ 	.byte	0x00, 0xf0, 0x11, 0x00


	//----- nvinfo : EIATTR_KPARAM_INFO
	.align		4
.L_13:
        /*0038*/ 	.byte	0x04, 0x17
        /*003a*/ 	.short	(.L_15 - .L_14)
.L_14:
        /*003c*/ 	.word	0x00000000
        /*0040*/ 	.short	0x0001
        /*0042*/ 	.short	0x0008
        /*0044*/ 	.byte	0x00, 0xf5, 0x21, 0x00


	//----- nvinfo : EIATTR_KPARAM_INFO
	.align		4
.L_15:
        /*0048*/ 	.byte	0x04, 0x17
        /*004a*/ 	.short	(.L_17 - .L_16)
.L_16:
        /*004c*/ 	.word	0x00000000
        /*0050*/ 	.short	0x0000
        /*0052*/ 	.short	0x0000
        /*0054*/ 	.byte	0x00, 0xf5, 0x21, 0x00


	//----- nvinfo : EIATTR_SPARSE_MMA_MASK
	.align		4
.L_17:
        /*0058*/ 	.byte	0x03, 0x50
        /*005a*/ 	.short	0x0000


	//----- nvinfo : EIATTR_MAXREG_COUNT
	.align		4
        /*005c*/ 	.byte	0x03, 0x1b
        /*005e*/ 	.short	0x00ff


	//----- nvinfo : EIATTR_MERCURY_ISA_VERSION
	.align		4
        /*0060*/ 	.byte	0x03, 0x5f
        /*0062*/ 	.short	0x0101


	//----- nvinfo : EIATTR_VRC_CTA_INIT_COUNT
	.align		4
        /*0064*/ 	.byte	0x02, 0x4a
	.zero		1
	.zero		1


	//----- nvinfo : EIATTR_EXIT_INSTR_OFFSETS
	.align		4
        /*0068*/ 	.byte	0x04, 0x1c
        /*006a*/ 	.short	(.L_19 - .L_18)


	//   ....[0]....
.L_18:
        /*006c*/ 	.word	0x000000a0


	//   ....[1]....
        /*0070*/ 	.word	0x00000a50


	//   ....[2]....
        /*0074*/ 	.word	0x00000ef0


	//   ....[3]....
        /*0078*/ 	.word	0x00001150


	//----- nvinfo : EIATTR_CBANK_PARAM_SIZE
	.align		4
.L_19:
        /*007c*/ 	.byte	0x03, 0x19
        /*007e*/ 	.short	0x001c


	//----- nvinfo : EIATTR_PARAM_CBANK
	.align		4
        /*0080*/ 	.byte	0x04, 0x0a
        /*0082*/ 	.short	(.L_21 - .L_20)
	.align		4
.L_20:
        /*0084*/ 	.word	index@(.nv.constant0._Z6kernelPfS_iii)
        /*0088*/ 	.short	0x0380
        /*008a*/ 	.short	0x001c


	//----- nvinfo : EIATTR_SW_WAR
	.align		4
.L_21:
        /*008c*/ 	.byte	0x04, 0x36
        /*008e*/ 	.short	(.L_23 - .L_22)
.L_22:
        /*0090*/ 	.word	0x00000008
.L_23:


//--------------------- .nv.callgraph             --------------------------
	.section	.nv.callgraph,"",@"SHT_CUDA_CALLGRAPH"
	.align	4
	.sectionentsize	8
	.align		4
        /*0000*/ 	.word	0x00000000
	.align		4
        /*0004*/ 	.word	0xffffffff
	.align		4
        /*0008*/ 	.word	0x00000000
	.align		4
        /*000c*/ 	.word	0xfffffffe
	.align		4
        /*0010*/ 	.word	0x00000000
	.align		4
        /*0014*/ 	.word	0xfffffffd
	.align		4
        /*0018*/ 	.word	0x00000000
	.align		4
        /*001c*/ 	.word	0xfffffffc


//--------------------- .text._Z6kernelPfS_iii    --------------------------
	.section	.text._Z6kernelPfS_iii,"ax",@progbits
	.align	128
        .global         _Z6kernelPfS_iii
        .type           _Z6kernelPfS_iii,@function
        .size           _Z6kernelPfS_iii,(.L_x_4 - _Z6kernelPfS_iii)
        .other          _Z6kernelPfS_iii,@"STO_CUDA_ENTRY STV_DEFAULT"
_Z6kernelPfS_iii:
.text._Z6kernelPfS_iii:
[----:B------:R-:W-:Y:S01]  /*0000*/  LDC R1, c[0x0][0x37c] ;  /* 0x0000df00ff017b82 */ /* 0x000fe20000000800 */
[----:B------:R-:W0:Y:S01]  /*0010*/  LDCU UR8, c[0x0][0x398] ;  /* 0x00007300ff0877ac */ /* 0x000e220008000800 */
[----:B------:R-:W1:Y:S01]  /*0020*/  S2R R11, SR_CTAID.Y ;  /* 0x00000000000b7919 */ /* 0x000e620000002600 */
[----:B------:R-:W2:Y:S01]  /*0030*/  LDCU UR6, c[0x0][0x360] ;  /* 0x00006c00ff0677ac */ /* 0x000ea20008000800 */
[----:B------:R-:W3:Y:S01]  /*0040*/  S2R R2, SR_TID.Y ;  /* 0x0000000000027919 */ /* 0x000ee20000002200 */
[----:B------:R-:W4:Y:S01]  /*0050*/  LDCU UR4, c[0x0][0x364] ;  /* 0x00006c80ff0477ac */ /* 0x000f220008000800 */
[----:B------:R-:W1:Y:S01]  /*0060*/  S2R R0, SR_CTAID.X ;  /* 0x0000000000007919 */ /* 0x000e620000002500 */
[----:B------:R-:W1:Y:S01]  /*0070*/  S2R R3, SR_TID.X ;  /* 0x0000000000037919 */ /* 0x000e620000002100 */
[----:B0-----:R-:W-:-:S06]  /*0080*/  UISETP.GE.AND UP0, UPT, UR8, 0x1, UPT ;  /* 0x000000010800788c */ /* 0x001fcc000bf06270 */
[----:B------:R-:W-:-:S13]  /*0090*/  PLOP3.LUT P0, PT, PT, PT, UP0, 0x80, 0x8 ;  /* 0x000000000008781c */ /* 0x000fda0003f0f008 */
[----:B--234-:R-:W-:Y:S05]  /*00a0*/  @!P0 EXIT ;  /* 0x000000000000894d */ /* 0x01cfea0003800000 */
[----:B------:R-:W0:Y:S01]  /*00b0*/  LDCU UR11, c[0x0][0x394] ;  /* 0x00007280ff0b77ac */ /* 0x000e220008000800 */
[----:B-1----:R-:W-:Y:S02]  /*00c0*/  IMAD R11, R11, UR4, R2 ;  /* 0x000000040b0b7c24 */ /* 0x002fe4000f8e0202 */
[----:B------:R-:W-:Y:S01]  /*00d0*/  IMAD R0, R0, UR6, R3 ;  /* 0x0000000600007c24 */ /* 0x000fe2000f8e0203 */
[----:B------:R-:W1:Y:S02]  /*00e0*/  LDCU UR10, c[0x0][0x390] ;  /* 0x00007200ff0a77ac */ /* 0x000e640008000800 */
[----:B------:R-:W-:Y:S01]  /*00f0*/  ISETP.NE.AND P0, PT, R11, RZ, PT ;  /* 0x000000ff0b00720c */ /* 0x000fe20003f05270 */
[----:B------:R-:W-:Y:S01]  /*0100*/  UISETP.GE.U32.AND UP0, UPT, UR8, 0x4, UPT ;  /* 0x000000040800788c */ /* 0x000fe2000bf06070 */
[----:B------:R-:W2:Y:S01]  /*0110*/  LDCU.64 UR16, c[0x0][0x358] ;  /* 0x00006b00ff1077ac */ /* 0x000ea20008000a00 */
[----:B------:R-:W-:Y:S02]  /*0120*/  UIADD3 UR5, UPT, UPT, UR8, -0x2, URZ ;  /* 0xfffffffe08057890 */ /* 0x000fe4000fffe0ff */
[----:B0-----:R-:W-:-:S02]  /*0130*/  UIADD3 UR4, UPT, UPT, UR11, -0x1, URZ ;  /* 0xffffffff0b047890 */ /* 0x001fc4000fffe0ff */
[----:B------:R-:W-:Y:S01]  /*0140*/  MOV R9, UR11 ;  /* 0x0000000b00097c02 */ /* 0x000fe20008000f00 */
[----:B-1----:R-:W-:-:S03]  /*0150*/  UIADD3 UR9, UPT, UPT, UR10, -0x1, URZ ;  /* 0xffffffff0a097890 */ /* 0x002fc6000fffe0ff */
[----:B------:R-:W-:Y:S01]  /*0160*/  SEL R6, R9, RZ, P0 ;  /* 0x000000ff09067207 */ /* 0x000fe20000000000 */
[----:B------:R-:W-:Y:S01]  /*0170*/  UIMAD UR7, UR10, UR11, URZ ;  /* 0x0000000b0a0772a4 */ /* 0x000fe2000f8e02ff */
[C---:B------:R-:W-:Y:S01]  /*0180*/  ISETP.NE.AND P1, PT, R11.reuse, UR4, PT ;  /* 0x000000040b007c0c */ /* 0x040fe2000bf25270 */
[----:B------:R-:W-:Y:S01]  /*0190*/  IMAD R11, R11, UR10, R0 ;  /* 0x0000000a0b0b7c24 */ /* 0x000fe2000f8e0200 */
[----:B------:R-:W-:Y:S02]  /*01a0*/  UMOV UR4, URZ ;  /* 0x000000ff00047c82 */ /* 0x000fe40008000000 */
[----:B------:R-:W-:Y:S01]  /*01b0*/  SEL R9, R9, RZ, P1 ;  /* 0x000000ff09097207 */ /* 0x000fe20000800000 */
[----:B--2---:R-:W-:Y:S08]  /*01c0*/  BRA.U !UP0, `(.L_x_0) ;  /* 0x0000000908187547 */ /* 0x004ff0000b800000 */
[C---:B------:R-:W-:Y:S01]  /*01d0*/  ISETP.NE.AND P1, PT, R0.reuse, UR9, PT ;  /* 0x0000000900007c0c */ /* 0x040fe2000bf25270 */
[----:B------:R-:W-:Y:S01]  /*01e0*/  ULOP3.LUT UR4, UR8, 0x7ffffffc, URZ, 0xc0, !UPT ;  /* 0x7ffffffc08047892 */ /* 0x000fe2000f8ec0ff */
[----:B------:R-:W-:Y:S01]  /*01f0*/  ISETP.NE.AND P0, PT, R0, RZ, PT ;  /* 0x000000ff0000720c */ /* 0x000fe20003f05270 */
[----:B------:R-:W-:Y:S01]  /*0200*/  UIADD3 UR10, UPT, UPT, -UR8, 0x2, URZ ;  /* 0x00000002080a7890 */ /* 0x000fe2000fffe1ff */
[----:B------:R-:W-:Y:S01]  /*0210*/  IADD3 R8, PT, PT, R11, -R6, RZ ;  /* 0x800000060b087210 */ /* 0x000fe20007ffe0ff */
[----:B------:R-:W-:Y:S01]  /*0220*/  UIADD3 UR11, UPT, UPT, -UR4, URZ, URZ ;  /* 0x000000ff040b7290 */ /* 0x000fe2000fffe1ff */
[----:B------:R-:W-:Y:S01]  /*0230*/  SEL R13, RZ, 0xffffffff, !P0 ;  /* 0xffffffffff0d7807 */ /* 0x000fe20004000000 */
[----:B------:R-:W-:Y:S01]  /*0240*/  UMOV UR6, UR5 ;  /* 0x0000000500067c82 */ /* 0x000fe20008000000 */
[----:B------:R-:W-:Y:S01]  /*0250*/  SEL R7, RZ, 0x4, !P1 ;  /* 0x00000004ff077807 */ /* 0x000fe20004800000 */
[----:B------:R-:W-:-:S08]  /*0260*/  UMOV UR12, 0x2 ;  /* 0x00000002000c7882 */ /* 0x000fd00000000000 */
.L_x_1:
[----:B0-----:R-:W0:Y:S01]  /*0270*/  LDC.64 R2, c[0x0][0x380] ;  /* 0x0000e000ff027b82 */ /* 0x001e220000000a00 */
[----:B------:R-:W-:Y:S02]  /*0280*/  UISETP.NE.AND UP0, UPT, UR12, 0x2, UPT ;  /* 0x000000020c00788c */ /* 0x000fe4000bf05270 */
[----:B------:R-:W-:Y:S02]  /*0290*/  UISETP.NE.AND UP1, UPT, UR10, 0x1, UPT ;  /* 0x000000010a00788c */ /* 0x000fe4000bf25270 */
[----:B------:R-:W-:Y:S02]  /*02a0*/  USEL UR13, UR7, URZ, UP0 ;  /* 0x000000ff070d7287 */ /* 0x000fe40008000000 */
[----:B------:R-:W-:Y:S01]  /*02b0*/  USEL UR14, UR7, URZ, UP1 ;  /* 0x000000ff070e7287 */ /* 0x000fe20008800000 */
[----:B0-----:R-:W-:-:S03]  /*02c0*/  IMAD.WIDE R18, R11, 0x4, R2 ;  /* 0x000000040b127825 */ /* 0x001fc600078e0202 */
[----:B------:R-:W-:Y:S01]  /*02d0*/  IADD3 R26, P0, PT, R18, R7, RZ ;  /* 0x00000007121a7210 */ /* 0x000fe20007f1e0ff */
[--C-:B------:R-:W-:Y:S01]  /*02e0*/  IMAD.WIDE R4, R13, 0x4, R18.reuse ;  /* 0x000000040d047825 */ /* 0x100fe200078e0212 */
[----:B------:R-:W2:Y:S02]  /*02f0*/  LDG.E R25, desc[UR16][R18.64] ;  /* 0x0000001012197981 */ /* 0x000ea4000c1e1900 */
[----:B------:R-:W-:Y:S02]  /*0300*/  IADD3.X R27, PT, PT, RZ, R19, RZ, P0, !PT ;  /* 0x00000013ff1b7210 */ /* 0x000fe400007fe4ff */
[----:B------:R0:W2:Y:S01]  /*0310*/  LDG.E R10, desc[UR16][R4.64] ;  /* 0x00000010040a7981 */ /* 0x0000a2000c1e1900 */
[----:B------:R-:W-:Y:S01]  /*0320*/  IMAD.WIDE R22, R9, 0x4, R18 ;  /* 0x0000000409167825 */ /* 0x000fe200078e0212 */
[----:B------:R-:W-:Y:S02]  /*0330*/  IADD3 R15, PT, PT, R11, -UR13, RZ ;  /* 0x8000000d0b0f7c10 */ /* 0x000fe4000fffe0ff */
[----:B------:R-:W3:Y:S01]  /*0340*/  LDG.E R12, desc[UR16][R26.64] ;  /* 0x000000101a0c7981 */ /* 0x000ee2000c1e1900 */
[----:B------:R-:W-:-:S03]  /*0350*/  IMAD.WIDE R16, R8, 0x4, R2 ;  /* 0x0000000408107825 */ /* 0x000fc600078e0202 */
[----:B------:R-:W4:Y:S01]  /*0360*/  LDG.E R22, desc[UR16][R22.64] ;  /* 0x0000001016167981 */ /* 0x000f22000c1e1900 */
[----:B------:R-:W-:Y:S01]  /*0370*/  IMAD.WIDE R14, R15, 0x4, R2 ;  /* 0x000000040f0e7825 */ /* 0x000fe200078e0202 */
[----:B------:R-:W-:Y:S01]  /*0380*/  MOV R21, UR14 ;  /* 0x0000000e00157c02 */ /* 0x000fe20008000f00 */
[----:B0-----:R-:W0:Y:S01]  /*0390*/  LDC.64 R4, c[0x0][0x388] ;  /* 0x0000e200ff047b82 */ /* 0x001e220000000a00 */
[----:B------:R1:W5:Y:S03]  /*03a0*/  LDG.E R2, desc[UR16][R16.64] ;  /* 0x0000001010027981 */ /* 0x000366000c1e1900 */
[----:B------:R-:W-:Y:S01]  /*03b0*/  IMAD.WIDE R20, R21, 0x4, R18 ;  /* 0x0000000415147825 */ /* 0x000fe200078e0212 */
[----:B------:R-:W5:Y:S05]  /*03c0*/  LDG.E R15, desc[UR16][R14.64] ;  /* 0x000000100e0f7981 */ /* 0x000f6a000c1e1900 */
[----:B------:R-:W5:Y:S01]  /*03d0*/  LDG.E R20, desc[UR16][R20.64] ;  /* 0x0000001014147981 */ /* 0x000f62000c1e1900 */
[----:B------:R-:W-:Y:S01]  /*03e0*/  MOV R3, UR7 ;  /* 0x0000000700037c02 */ /* 0x000fe20008000f00 */
[----:B------:R-:W-:Y:S01]  /*03f0*/  UISETP.NE.AND UP0, UPT, UR10, URZ, UPT ;  /* 0x000000ff0a00728c */ /* 0x000fe2000bf05270 */
[----:B------:R-:W-:Y:S01]  /*0400*/  MOV R29, UR7 ;  /* 0x00000007001d7c02 */ /* 0x000fe20008000f00 */
[----:B0-----:R-:W-:-:S02]  /*0410*/  IMAD.WIDE R4, R11, 0x4, R4 ;  /* 0x000000040b047825 */ /* 0x001fc400078e0204 */
[----:B------:R-:W-:Y:S02]  /*0420*/  USEL UR13, UR7, URZ, UP0 ;  /* 0x000000ff070d7287 */ /* 0x000fe40008000000 */
[----:B-1----:R-:W-:-:S04]  /*0430*/  IMAD.WIDE R16, R29, 0x4, R16 ;  /* 0x000000041d107825 */ /* 0x002fc800078e0210 */
[----:B--2---:R-:W-:-:S04]  /*0440*/  FADD R25, R25, R10 ;  /* 0x0000000a19197221 */ /* 0x004fc80000000000 */
[----:B---3--:R-:W-:-:S04]  /*0450*/  FADD R25, R25, R12 ;  /* 0x0000000c19197221 */ /* 0x008fc80000000000 */
[----:B----4-:R-:W-:-:S04]  /*0460*/  FADD R25, R25, R22 ;  /* 0x0000001619197221 */ /* 0x010fc80000000000 */
[----:B-----5:R-:W-:-:S04]  /*0470*/  FADD R2, R25, R2 ;  /* 0x0000000219027221 */ /* 0x020fc80000000000 */
[----:B------:R-:W-:Y:S01]  /*0480*/  FADD R23, R2, R15 ;  /* 0x0000000f02177221 */ /* 0x000fe20000000000 */
[----:B------:R-:W-:-:S04]  /*0490*/  IMAD.WIDE R2, R3, 0x4, R18 ;  /* 0x0000000403027825 */ /* 0x000fc800078e0212 */
[----:B------:R-:W-:Y:S01]  /*04a0*/  FADD R23, R23, R20 ;  /* 0x0000001417177221 */ /* 0x000fe20000000000 */
[----:B------:R-:W-:Y:S01]  /*04b0*/  IADD3 R20, P0, PT, R2, R7, RZ ;  /* 0x0000000702147210 */ /* 0x000fe20007f1e0ff */
[----:B------:R-:W-:-:S03]  /*04c0*/  IMAD.WIDE R26, R13, 0x4, R2 ;  /* 0x000000040d1a7825 */ /* 0x000fc600078e0202 */
[----:B------:R0:W-:Y:S01]  /*04d0*/  STG.E desc[UR16][R4.64], R23 ;  /* 0x0000001704007986 */ /* 0x0001e2000c101910 */
[----:B------:R-:W-:Y:S01]  /*04e0*/  IADD3.X R21, PT, PT, RZ, R3, RZ, P0, !PT ;  /* 0x00000003ff157210 */ /* 0x000fe200007fe4ff */
[----:B------:R-:W-:Y:S02]  /*04f0*/  IMAD.WIDE R14, R9, 0x4, R2 ;  /* 0x00000004090e7825 */ /* 0x000fe400078e0202 */
[----:B------:R1:W2:Y:S04]  /*0500*/  LDG.E R10, desc[UR16][R26.64] ;  /* 0x000000101a0a7981 */ /* 0x0002a8000c1e1900 */
[----:B------:R-:W2:Y:S04]  /*0510*/  LDG.E R25, desc[UR16][R2.64] ;  /* 0x0000001002197981 */ /* 0x000ea8000c1e1900 */
[----:B------:R-:W3:Y:S01]  /*0520*/  LDG.E R20, desc[UR16][R20.64] ;  /* 0x0000001014147981 */ /* 0x000ee2000c1e1900 */
[----:B0-----:R-:W-:-:S03]  /*0530*/  MOV R23, UR13 ;  /* 0x0000000d00177c02 */ /* 0x001fc60008000f00 */
[----:B------:R-:W4:Y:S02]  /*0540*/  LDG.E R14, desc[UR16][R14.64] ;  /* 0x000000100e0e7981 */ /* 0x000f24000c1e1900 */
[----:B------:R-:W-:Y:S02]  /*0550*/  IMAD.WIDE R22, R23, 0x4, R2 ;  /* 0x0000000417167825 */ /* 0x000fe400078e0202 */
[----:B------:R-:W5:Y:S04]  /*0560*/  LDG.E R12, desc[UR16][R16.64] ;  /* 0x00000010100c7981 */ /* 0x000f68000c1e1900 */
[----:B------:R-:W5:Y:S04]  /*0570*/  LDG.E R19, desc[UR16][R18.64] ;  /* 0x0000001012137981 */ /* 0x000f68000c1e1900 */
[----:B------:R0:W5:Y:S01]  /*0580*/  LDG.E R22, desc[UR16][R22.64] ;  /* 0x0000001016167981 */ /* 0x000162000c1e1900 */
[----:B-1----:R-:W-:Y:S01]  /*0590*/  MOV R27, UR7 ;  /* 0x00000007001b7c02 */ /* 0x002fe20008000f00 */
[----:B------:R-:W-:-:S04]  /*05a0*/  UISETP.NE.AND UP0, UPT, UR10, -0x1, UPT ;  /* 0xffffffff0a00788c */ /* 0x000fc8000bf05270 */
[----:B------:R-:W-:Y:S02]  /*05b0*/  USEL UR13, UR7, URZ, UP0 ;  /* 0x000000ff070d7287 */ /* 0x000fe40008000000 */
[----:B0-----:R-:W-:-:S05]  /*05c0*/  MOV R23, UR7 ;  /* 0x0000000700177c02 */ /* 0x001fca0008000f00 */
[----:B------:R-:W-:Y:S01]  /*05d0*/  IMAD.WIDE R16, R23, 0x4, R16 ;  /* 0x0000000417107825 */ /* 0x000fe200078e0210 */
[----:B------:R-:W-:-:S03]  /*05e0*/  MOV R23, UR13 ;  /* 0x0000000d00177c02 */ /* 0x000fc60008000f00 */
[----:B--2---:R-:W-:-:S04]  /*05f0*/  FADD R25, R25, R10 ;  /* 0x0000000a19197221 */ /* 0x004fc80000000000 */
[----:B---3--:R-:W-:-:S04]  /*0600*/  FADD R25, R25, R20 ;  /* 0x0000001419197221 */ /* 0x008fc80000000000 */
[----:B----4-:R-:W-:Y:S01]  /*0610*/  FADD R25, R25, R14 ;  /* 0x0000000e19197221 */ /* 0x010fe20000000000 */
[----:B------:R-:W-:-:S04]  /*0620*/  IMAD.WIDE R14, R27, 0x4, R2 ;  /* 0x000000041b0e7825 */ /* 0x000fc800078e0202 */
[----:B-----5:R-:W-:Y:S01]  /*0630*/  FADD R12, R25, R12 ;  /* 0x0000000c190c7221 */ /* 0x020fe20000000000 */
[----:B------:R-:W-:-:S03]  /*0640*/  MOV R25, UR7 ;  /* 0x0000000700197c02 */ /* 0x000fc60008000f00 */
[----:B------:R-:W-:Y:S01]  /*0650*/  FADD R21, R12, R19 ;  /* 0x000000130c157221 */ /* 0x000fe20000000000 */
[----:B------:R-:W-:Y:S01]  /*0660*/  IADD3 R20, P0, PT, R14, R7, RZ ;  /* 0x000000070e147210 */ /* 0x000fe20007f1e0ff */
[----:B------:R-:W-:-:S04]  /*0670*/  IMAD.WIDE R4, R25, 0x4, R4 ;  /* 0x0000000419047825 */ /* 0x000fc800078e0204 */
[----:B------:R-:W-:Y:S01]  /*0680*/  FADD R29, R21, R22 ;  /* 0x00000016151d7221 */ /* 0x000fe20000000000 */
[----:B------:R-:W-:Y:S01]  /*0690*/  IMAD.WIDE R26, R13, 0x4, R14 ;  /* 0x000000040d1a7825 */ /* 0x000fe200078e020e */
[----:B------:R-:W-:-:S03]  /*06a0*/  IADD3.X R21, PT, PT, RZ, R15, RZ, P0, !PT ;  /* 0x0000000fff157210 */ /* 0x000fc600007fe4ff */
[----:B------:R0:W-:Y:S01]  /*06b0*/  STG.E desc[UR16][R4.64], R29 ;  /* 0x0000001d04007986 */ /* 0x0001e2000c101910 */
[----:B------:R-:W-:-:S03]  /*06c0*/  IMAD.WIDE R18, R9, 0x4, R14 ;  /* 0x0000000409127825 */ /* 0x000fc600078e020e */
[----:B------:R-:W2:Y:S04]  /*06d0*/  LDG.E R10, desc[UR16][R26.64] ;  /* 0x000000101a0a7981 */ /* 0x000ea8000c1e1900 */
[----:B------:R-:W2:Y:S04]  /*06e0*/  LDG.E R25, desc[UR16][R14.64] ;  /* 0x000000100e197981 */ /* 0x000ea8000c1e1900 */
[----:B------:R1:W3:Y:S04]  /*06f0*/  LDG.E R20, desc[UR16][R20.64] ;  /* 0x0000001014147981 */ /* 0x0002e8000c1e1900 */
[----:B------:R-:W4:Y:S01]  /*0700*/  LDG.E R18, desc[UR16][R18.64] ;  /* 0x0000001012127981 */ /* 0x000f22000c1e1900 */
[----:B------:R-:W-:-:S03]  /*0710*/  IMAD.WIDE R22, R23, 0x4, R14 ;  /* 0x0000000417167825 */ /* 0x000fc600078e020e */
[----:B------:R5:W4:Y:S04]  /*0720*/  LDG.E R12, desc[UR16][R16.64] ;  /* 0x00000010100c7981 */ /* 0x000b28000c1e1900 */
[----:B------:R-:W4:Y:S04]  /*0730*/  LDG.E R2, desc[UR16][R2.64] ;  /* 0x0000001002027981 */ /* 0x000f28000c1e1900 */
[----:B------:R-:W4:Y:S01]  /*0740*/  LDG.E R22, desc[UR16][R22.64] ;  /* 0x0000001016167981 */ /* 0x000f22000c1e1900 */
[----:B-1----:R-:W-:-:S05]  /*0750*/  MOV R21, UR7 ;  /* 0x0000000700157c02 */ /* 0x002fca0008000f00 */
[----:B0-----:R-:W-:Y:S01]  /*0760*/  IMAD.WIDE R4, R21, 0x4, R4 ;  /* 0x0000000415047825 */ /* 0x001fe200078e0204 */
[----:B------:R-:W-:Y:S01]  /*0770*/  UISETP.NE.AND UP0, UPT, UR6, 0x2, UPT ;  /* 0x000000020600788c */ /* 0x000fe2000bf05270 */
[----:B------:R-:W-:-:S03]  /*0780*/  MOV R27, UR7 ;  /* 0x00000007001b7c02 */ /* 0x000fc60008000f00 */
[----:B------:R-:W-:Y:S02]  /*0790*/  USEL UR13, UR7, URZ, UP0 ;  /* 0x000000ff070d7287 */ /* 0x000fe40008000000 */
[----:B-----5:R-:W-:-:S04]  /*07a0*/  IMAD.WIDE R16, R27, 0x4, R16 ;  /* 0x000000041b107825 */ /* 0x020fc800078e0210 */
[----:B------:R-:W-:Y:S01]  /*07b0*/  MOV R27, UR13 ;  /* 0x0000000d001b7c02 */ /* 0x000fe20008000f00 */
[----:B--2---:R-:W-:-:S04]  /*07c0*/  FADD R25, R25, R10 ;  /* 0x0000000a19197221 */ /* 0x004fc80000000000 */
[----:B---3--:R-:W-:-:S04]  /*07d0*/  FADD R25, R25, R20 ;  /* 0x0000001419197221 */ /* 0x008fc80000000000 */
[----:B----4-:R-:W-:Y:S01]  /*07e0*/  FADD R25, R25, R18 ;  /* 0x0000001219197221 */ /* 0x010fe20000000000 */
[----:B------:R-:W-:-:S04]  /*07f0*/  IMAD.WIDE R18, R21, 0x4, R14 ;  /* 0x0000000415127825 */ /* 0x000fc800078e020e */
[----:B------:R-:W-:-:S04]  /*0800*/  FADD R25, R25, R12 ;  /* 0x0000000c19197221 */ /* 0x000fc80000000000 */
[----:B------:R-:W-:Y:S01]  /*0810*/  FADD R25, R25, R2 ;  /* 0x0000000219197221 */ /* 0x000fe20000000000 */
[----:B------:R-:W-:-:S03]  /*0820*/  IADD3 R20, P0, PT, R18, R7, RZ ;  /* 0x0000000712147210 */ /* 0x000fc60007f1e0ff */
[----:B------:R-:W-:Y:S01]  /*0830*/  FADD R23, R25, R22 ;  /* 0x0000001619177221 */ /* 0x000fe20000000000 */
[----:B------:R-:W-:Y:S01]  /*0840*/  IMAD.WIDE R24, R13, 0x4, R18 ;  /* 0x000000040d187825 */ /* 0x000fe200078e0212 */
[----:B------:R-:W-:-:S03]  /*0850*/  IADD3.X R21, PT, PT, RZ, R19, RZ, P0, !PT ;  /* 0x00000013ff157210 */ /* 0x000fc600007fe4ff */
[----:B------:R0:W-:Y:S01]  /*0860*/  STG.E desc[UR16][R4.64], R23 ;  /* 0x0000001704007986 */ /* 0x0001e2000c101910 */
[----:B------:R-:W-:-:S03]  /*0870*/  IMAD.WIDE R2, R9, 0x4, R18 ;  /* 0x0000000409027825 */ /* 0x000fc600078e0212 */
[----:B------:R-:W2:Y:S04]  /*0880*/  LDG.E R25, desc[UR16][R24.64] ;  /* 0x0000001018197981 */ /* 0x000ea8000c1e1900 */
[----:B------:R1:W2:Y:S04]  /*0890*/  LDG.E R10, desc[UR16][R18.64] ;  /* 0x00000010120a7981 */ /* 0x0002a8000c1e1900 */
[----:B------:R-:W3:Y:S04]  /*08a0*/  LDG.E R20, desc[UR16][R20.64] ;  /* 0x0000001014147981 */ /* 0x000ee8000c1e1900 */
[----:B------:R4:W5:Y:S01]  /*08b0*/  LDG.E R3, desc[UR16][R2.64] ;  /* 0x0000001002037981 */ /* 0x000962000c1e1900 */
[----:B0-----:R-:W-:-:S03]  /*08c0*/  IMAD.WIDE R22, R27, 0x4, R18 ;  /* 0x000000041b167825 */ /* 0x001fc600078e0212 */
[----:B------:R-:W5:Y:S04]  /*08d0*/  LDG.E R17, desc[UR16][R16.64] ;  /* 0x0000001010117981 */ /* 0x000f68000c1e1900 */
[----:B------:R-:W5:Y:S04]  /*08e0*/  LDG.E R15, desc[UR16][R14.64] ;  /* 0x000000100e0f7981 */ /* 0x000f68000c1e1900 */
[----:B------:R-:W5:Y:S01]  /*08f0*/  LDG.E R23, desc[UR16][R22.64] ;  /* 0x0000001016177981 */ /* 0x000f62000c1e1900 */
[----:B-1----:R-:W-:-:S05]  /*0900*/  MOV R19, UR7 ;  /* 0x0000000700137c02 */ /* 0x002fca0008000f00 */
[----:B------:R-:W-:Y:S01]  /*0910*/  IMAD.WIDE R4, R19, 0x4, R4 ;  /* 0x0000000413047825 */ /* 0x000fe200078e0204 */
[----:B------:R-:W-:-:S04]  /*0920*/  UIADD3 UR11, UPT, UPT, UR11, 0x4, URZ ;  /* 0x000000040b0b7890 */ /* 0x000fc8000fffe0ff */
[----:B------:R-:W-:Y:S01]  /*0930*/  UISETP.NE.AND UP0, UPT, UR11, URZ, UPT ;  /* 0x000000ff0b00728c */ /* 0x000fe2000bf05270 */
[----:B----4-:R-:W-:Y:S01]  /*0940*/  MOV R2, UR7 ;  /* 0x0000000700027c02 */ /* 0x010fe20008000f00 */
[----:B------:R-:W-:-:S03]  /*0950*/  UIADD3 UR6, UPT, UPT, UR6, -0x4, URZ ;  /* 0xfffffffc06067890 */ /* 0x000fc6000fffe0ff */
[----:B------:R-:W-:Y:S01]  /*0960*/  LEA R11, R2, R11, 0x2 ;  /* 0x0000000b020b7211 */ /* 0x000fe200078e10ff */
[----:B------:R-:W-:Y:S02]  /*0970*/  UIADD3 UR10, UPT, UPT, UR10, 0x4, URZ ;  /* 0x000000040a0a7890 */ /* 0x000fe4000fffe0ff */
[----:B------:R-:W-:Y:S01]  /*0980*/  UIADD3 UR12, UPT, UPT, UR12, 0x4, URZ ;  /* 0x000000040c0c7890 */ /* 0x000fe2000fffe0ff */
[----:B--2---:R-:W-:-:S04]  /*0990*/  FADD R25, R10, R25 ;  /* 0x000000190a197221 */ /* 0x004fc80000000000 */
[----:B---3--:R-:W-:-:S04]  /*09a0*/  FADD R20, R25, R20 ;  /* 0x0000001419147221 */ /* 0x008fc80000000000 */
[----:B-----5:R-:W-:-:S04]  /*09b0*/  FADD R20, R20, R3 ;  /* 0x0000000314147221 */ /* 0x020fc80000000000 */
[----:B------:R-:W-:-:S04]  /*09c0*/  FADD R20, R20, R17 ;  /* 0x0000001114147221 */ /* 0x000fc80000000000 */
[----:B------:R-:W-:-:S04]  /*09d0*/  FADD R20, R20, R15 ;  /* 0x0000000f14147221 */ /* 0x000fc80000000000 */
[----:B------:R-:W-:-:S05]  /*09e0*/  FADD R3, R20, R23 ;  /* 0x0000001714037221 */ /* 0x000fca0000000000 */
[----:B------:R0:W-:Y:S01]  /*09f0*/  STG.E desc[UR16][R4.64], R3 ;  /* 0x0000000304007986 */ /* 0x0001e2000c101910 */
[----:B------:R-:W-:-:S04]  /*0a00*/  MOV R15, UR7 ;  /* 0x00000007000f7c02 */ /* 0x000fc80008000f00 */
[----:B------:R-:W-:Y:S01]  /*0a10*/  LEA R8, R15, R8, 0x2 ;  /* 0x000000080f087211 */ /* 0x000fe200078e10ff */
[----:B------:R-:W-:Y:S06]  /*0a20*/  BRA.U UP0, `(.L_x_1) ;  /* 0xfffffff900107547 */ /* 0x000fec000b83ffff */
.L_x_0:
[----:B------:R-:W-:-:S06]  /*0a30*/  ULOP3.LUT UP0, UR6, UR8, 0x3, URZ, 0xc0, !UPT ;  /* 0x0000000308067892 */ /* 0x000fcc000f80c0ff */
[----:B------:R-:W-:-:S13]  /*0a40*/  PLOP3.LUT P0, PT, PT, PT, UP0, 0x80, 0x8 ;  /* 0x000000000008781c */ /* 0x000fda0003f0f008 */
[----:B------:R-:W-:Y:S05]  /*0a50*/  @!P0 EXIT ;  /* 0x000000000000894d */ /* 0x000fea0003800000 */
[----:B------:R-:W-:-:S09]  /*0a60*/  UISETP.NE.AND UP0, UPT, UR6, 0x1, UPT ;  /* 0x000000010600788c */ /* 0x000fd2000bf05270 */
[----:B------:R-:W-:Y:S05]  /*0a70*/  BRA.U !UP0, `(.L_x_2) ;  /* 0x0000000508107547 */ /* 0x000fea000b800000 */
[----:B------:R-:W0:Y:S01]  /*0a80*/  LDC.64 R12, c[0x0][0x380] ;  /* 0x0000e000ff0c7b82 */ /* 0x000e220000000a00 */
[C---:B------:R-:W-:Y:S01]  /*0a90*/  ISETP.NE.AND P1, PT, R0.reuse, RZ, PT ;  /* 0x000000ff0000720c */ /* 0x040fe20003f25270 */
[----:B------:R-:W-:Y:S01]  /*0aa0*/  UISETP.NE.AND UP0, UPT, UR4, URZ, UPT ;  /* 0x000000ff0400728c */ /* 0x000fe2000bf05270 */
[----:B------:R-:W-:Y:S01]  /*0ab0*/  ISETP.NE.AND P0, PT, R0, UR9, PT ;  /* 0x0000000900007c0c */ /* 0x000fe2000bf05270 */
[----:B------:R-:W-:Y:S01]  /*0ac0*/  UIADD3 UR10, UPT, UPT, UR8, -0x1, URZ ;  /* 0xffffffff080a7890 */ /* 0x000fe2000fffe0ff */
[----:B------:R-:W-:Y:S02]  /*0ad0*/  SEL R7, RZ, 0xffffffff, !P1 ;  /* 0xffffffffff077807 */ /* 0x000fe40004800000 */
[----:B------:R-:W-:Y:S01]  /*0ae0*/  SEL R17, RZ, 0x4, !P0 ;  /* 0x00000004ff117807 */ /* 0x000fe20004000000 */
[----:B------:R-:W-:Y:S02]  /*0af0*/  USEL UR6, UR7, URZ, UP0 ;  /* 0x000000ff07067287 */ /* 0x000fe40008000000 */
[----:B------:R-:W-:Y:S01]  /*0b00*/  UISETP.NE.AND UP0, UPT, UR4, UR10, UPT ;  /* 0x0000000a0400728c */ /* 0x000fe2000bf05270 */
[C---:B------:R-:W-:Y:S01]  /*0b10*/  IADD3 R21, PT, PT, R11.reuse, -R6, RZ ;  /* 0x800000060b157210 */ /* 0x040fe20007ffe0ff */
[----:B0-----:R-:W-:-:S03]  /*0b20*/  IMAD.WIDE R2, R11, 0x4, R12 ;  /* 0x000000040b027825 */ /* 0x001fc600078e020c */
[----:B------:R-:W-:Y:S01]  /*0b30*/  IADD3 R24, P0, PT, R2, R17, RZ ;  /* 0x0000001102187210 */ /* 0x000fe20007f1e0ff */
[--C-:B------:R-:W-:Y:S01]  /*0b40*/  IMAD.WIDE R4, R7, 0x4, R2.reuse ;  /* 0x0000000407047825 */ /* 0x100fe200078e0202 */
[----:B------:R-:W2:Y:S02]  /*0b50*/  LDG.E R15, desc[UR16][R2.64] ;  /* 0x00000010020f7981 */ /* 0x000ea4000c1e1900 */
[----:B------:R-:W-:Y:S02]  /*0b60*/  IADD3.X R25, PT, PT, RZ, R3, RZ, P0, !PT ;  /* 0x00000003ff197210 */ /* 0x000fe400007fe4ff */
[----:B------:R0:W2:Y:S01]  /*0b70*/  LDG.E R8, desc[UR16][R4.64] ;  /* 0x0000001004087981 */ /* 0x0000a2000c1e1900 */
[----:B------:R-:W-:Y:S01]  /*0b80*/  IMAD.WIDE R22, R9, 0x4, R2 ;  /* 0x0000000409167825 */ /* 0x000fe200078e0202 */
[----:B------:R-:W-:Y:S01]  /*0b90*/  USEL UR10, UR7, URZ, UP0 ;  /* 0x000000ff070a7287 */ /* 0x000fe20008000000 */
[----:B------:R-:W-:Y:S01]  /*0ba0*/  IADD3 R19, PT, PT, R11, -UR6, RZ ;  /* 0x800000060b137c10 */ /* 0x000fe2000fffe0ff */
[----:B------:R-:W3:Y:S04]  /*0bb0*/  LDG.E R10, desc[UR16][R24.64] ;  /* 0x00000010180a7981 */ /* 0x000ee8000c1e1900 */
[----:B------:R1:W4:Y:S01]  /*0bc0*/  LDG.E R14, desc[UR16][R22.64] ;  /* 0x00000010160e7981 */ /* 0x000322000c1e1900 */
[----:B0-----:R-:W-:Y:S01]  /*0bd0*/  IMAD.WIDE R4, R21, 0x4, R12 ;  /* 0x0000000415047825 */ /* 0x001fe200078e020c */
[----:B------:R-:W-:-:S03]  /*0be0*/  MOV R21, UR10 ;  /* 0x0000000a00157c02 */ /* 0x000fc60008000f00 */
[----:B------:R-:W-:Y:S01]  /*0bf0*/  IMAD.WIDE R18, R19, 0x4, R12 ;  /* 0x0000000413127825 */ /* 0x000fe200078e020c */
[----:B------:R0:W5:Y:S01]  /*0c00*/  LDG.E R27, desc[UR16][R4.64] ;  /* 0x00000010041b7981 */ /* 0x000162000c1e1900 */
[----:B------:R-:W0:Y:S02]  /*0c10*/  LDC.64 R12, c[0x0][0x388] ;  /* 0x0000e200ff0c7b82 */ /* 0x000e240000000a00 */
[----:B------:R-:W-:Y:S02]  /*0c20*/  IMAD.WIDE R20, R21, 0x4, R2 ;  /* 0x0000000415147825 */ /* 0x000fe400078e0202 */
[----:B------:R-:W5:Y:S04]  /*0c30*/  LDG.E R18, desc[UR16][R18.64] ;  /* 0x0000001012127981 */ /* 0x000f68000c1e1900 */
[----:B------:R-:W5:Y:S01]  /*0c40*/  LDG.E R20, desc[UR16][R20.64] ;  /* 0x0000001014147981 */ /* 0x000f62000c1e1900 */
[----:B------:R-:W-:Y:S01]  /*0c50*/  UISETP.NE.AND UP0, UPT, UR4, UR5, UPT ;  /* 0x000000050400728c */ /* 0x000fe2000bf05270 */
[----:B-1----:R-:W-:-:S03]  /*0c60*/  MOV R23, UR7 ;  /* 0x0000000700177c02 */ /* 0x002fc60008000f00 */
[----:B------:R-:W-:Y:S01]  /*0c70*/  USEL UR5, UR7, URZ, UP0 ;  /* 0x000000ff07057287 */ /* 0x000fe20008000000 */
[----:B0-----:R-:W-:-:S04]  /*0c80*/  IMAD.WIDE R12, R11, 0x4, R12 ;  /* 0x000000040b0c7825 */ /* 0x001fc800078e020c */
[----:B------:R-:W-:Y:S01]  /*0c90*/  IMAD.WIDE R4, R23, 0x4, R4 ;  /* 0x0000000417047825 */ /* 0x000fe200078e0204 */
[----:B------:R-:W-:-:S03]  /*0ca0*/  MOV R23, UR5 ;  /* 0x0000000500177c02 */ /* 0x000fc60008000f00 */
[----:B--2---:R-:W-:-:S04]  /*0cb0*/  FADD R15, R15, R8 ;  /* 0x000000080f0f7221 */ /* 0x004fc80000000000 */
[----:B---3--:R-:W-:-:S04]  /*0cc0*/  FADD R15, R15, R10 ;  /* 0x0000000a0f0f7221 */ /* 0x008fc80000000000 */
[----:B----4-:R-:W-:Y:S01]  /*0cd0*/  FADD R14, R15, R14 ;  /* 0x0000000e0f0e7221 */ /* 0x010fe20000000000 */
[----:B------:R-:W-:-:S03]  /*0ce0*/  MOV R15, UR7 ;  /* 0x00000007000f7c02 */ /* 0x000fc60008000f00 */
[----:B-----5:R-:W-:Y:S02]  /*0cf0*/  FADD R27, R14, R27 ;  /* 0x0000001b0e1b7221 */ /* 0x020fe40000000000 */
[----:B------:R-:W-:-:S04]  /*0d00*/  IMAD.WIDE R14, R15, 0x4, R2 ;  /* 0x000000040f0e7825 */ /* 0x000fc800078e0202 */
[----:B------:R-:W-:Y:S01]  /*0d10*/  FADD R27, R27, R18 ;  /* 0x000000121b1b7221 */ /* 0x000fe20000000000 */
[----:B------:R-:W-:Y:S01]  /*0d20*/  IADD3 R16, P0, PT, R14, R17, RZ ;  /* 0x000000110e107210 */ /* 0x000fe20007f1e0ff */
[----:B------:R-:W-:-:S04]  /*0d30*/  IMAD.WIDE R18, R7, 0x4, R14 ;  /* 0x0000000407127825 */ /* 0x000fc800078e020e */
[----:B------:R-:W-:Y:S01]  /*0d40*/  FADD R27, R27, R20 ;  /* 0x000000141b1b7221 */ /* 0x000fe20000000000 */
[----:B------:R-:W-:Y:S01]  /*0d50*/  IADD3.X R17, PT, PT, RZ, R15, RZ, P0, !PT ;  /* 0x0000000fff117210 */ /* 0x000fe200007fe4ff */
[----:B------:R-:W-:-:S03]  /*0d60*/  IMAD.WIDE R20, R9, 0x4, R14 ;  /* 0x0000000409147825 */ /* 0x000fc600078e020e */
[----:B------:R0:W-:Y:S04]  /*0d70*/  STG.E desc[UR16][R12.64], R27 ;  /* 0x0000001b0c007986 */ /* 0x0001e8000c101910 */
[----:B------:R-:W2:Y:S04]  /*0d80*/  LDG.E R18, desc[UR16][R18.64] ;  /* 0x0000001012127981 */ /* 0x000ea8000c1e1900 */
[----:B------:R1:W2:Y:S04]  /*0d90*/  LDG.E R7, desc[UR16][R14.64] ;  /* 0x000000100e077981 */ /* 0x0002a8000c1e1900 */
[----:B------:R-:W3:Y:S04]  /*0da0*/  LDG.E R16, desc[UR16][R16.64] ;  /* 0x0000001010107981 */ /* 0x000ee8000c1e1900 */
[----:B------:R-:W4:Y:S01]  /*0db0*/  LDG.E R20, desc[UR16][R20.64] ;  /* 0x0000001014147981 */ /* 0x000f22000c1e1900 */
[----:B------:R-:W-:-:S03]  /*0dc0*/  IMAD.WIDE R22, R23, 0x4, R14 ;  /* 0x0000000417167825 */ /* 0x000fc600078e020e */
[----:B------:R-:W5:Y:S04]  /*0dd0*/  LDG.E R4, desc[UR16][R4.64] ;  /* 0x0000001004047981 */ /* 0x000f68000c1e1900 */
[----:B------:R-:W5:Y:S04]  /*0de0*/  LDG.E R2, desc[UR16][R2.64] ;  /* 0x0000001002027981 */ /* 0x000f68000c1e1900 */
[----:B------:R-:W5:Y:S01]  /*0df0*/  LDG.E R22, desc[UR16][R22.64] ;  /* 0x0000001016167981 */ /* 0x000f62000c1e1900 */
[----:B-1----:R-:W-:-:S05]  /*0e00*/  MOV R15, UR7 ;  /* 0x00000007000f7c02 */ /* 0x002fca0008000f00 */
[----:B0-----:R-:W-:Y:S01]  /*0e10*/  IMAD.WIDE R12, R15, 0x4, R12 ;  /* 0x000000040f0c7825 */ /* 0x001fe200078e020c */
[----:B------:R-:W-:-:S03]  /*0e20*/  UIADD3 UR4, UPT, UPT, UR4, 0x2, URZ ;  /* 0x0000000204047890 */ /* 0x000fc6000fffe0ff */
[----:B--2---:R-:W-:-:S04]  /*0e30*/  FADD R7, R7, R18 ;  /* 0x0000001207077221 */ /* 0x004fc80000000000 */
[----:B---3--:R-:W-:-:S04]  /*0e40*/  FADD R7, R7, R16 ;  /* 0x0000001007077221 */ /* 0x008fc80000000000 */
[----:B----4-:R-:W-:-:S04]  /*0e50*/  FADD R7, R7, R20 ;  /* 0x0000001407077221 */ /* 0x010fc80000000000 */
[----:B-----5:R-:W-:-:S04]  /*0e60*/  FADD R7, R7, R4 ;  /* 0x0000000407077221 */ /* 0x020fc80000000000 */
[----:B------:R-:W-:-:S04]  /*0e70*/  FADD R7, R7, R2 ;  /* 0x0000000207077221 */ /* 0x000fc80000000000 */
[----:B------:R-:W-:-:S05]  /*0e80*/  FADD R7, R7, R22 ;  /* 0x0000001607077221 */ /* 0x000fca0000000000 */
[----:B------:R1:W-:Y:S01]  /*0e90*/  STG.E desc[UR16][R12.64], R7 ;  /* 0x000000070c007986 */ /* 0x0003e2000c101910 */
[----:B------:R-:W-:-:S04]  /*0ea0*/  MOV R2, UR7 ;  /* 0x0000000700027c02 */ /* 0x000fc80008000f00 */
[----:B------:R-:W-:-:S07]  /*0eb0*/  LEA R11, R2, R11, 0x1 ;  /* 0x0000000b020b7211 */ /* 0x000fce00078e08ff */
.L_x_2:
[----:B------:R-:W-:-:S04]  /*0ec0*/  ULOP3.LUT UR5, UR8, 0x1, URZ, 0xc0, !UPT ;  /* 0x0000000108057892 */ /* 0x000fc8000f8ec0ff */
[----:B------:R-:W-:-:S06]  /*0ed0*/  UISETP.NE.U32.AND UP0, UPT, UR5, 0x1, UPT ;  /* 0x000000010500788c */ /* 0x000fcc000bf05070 */
[----:B------:R-:W-:-:S13]  /*0ee0*/  PLOP3.LUT P0, PT, PT, PT, UP0, 0x80, 0x8 ;  /* 0x000000000008781c */ /* 0x000fda0003f0f008 */
[----:B------:R-:W-:Y:S05]  /*0ef0*/  @P0 EXIT ;  /* 0x000000000000094d */ /* 0x000fea0003800000 */
[----:B0-----:R-:W0:Y:S01]  /*0f00*/  LDC.64 R2, c[0x0][0x380] ;  /* 0x0000e000ff027b82 */ /* 0x001e220000000a00 */
[C---:B------:R-:W-:Y:S01]  /*0f10*/  ISETP.NE.AND P1, PT, R0.reuse, RZ, PT ;  /* 0x000000ff0000720c */ /* 0x040fe20003f25270 */
[----:B------:R-:W-:Y:S01]  /*0f20*/  UISETP.NE.AND UP0, UPT, UR4, URZ, UPT ;  /* 0x000000ff0400728c */ /* 0x000fe2000bf05270 */
[----:B------:R-:W-:Y:S01]  /*0f30*/  ISETP.NE.AND P0, PT, R0, UR9, PT ;  /* 0x0000000900007c0c */ /* 0x000fe2000bf05270 */
[----:B------:R-:W-:Y:S01]  /*0f40*/  UIADD3 UR8, UPT, UPT, UR8, -0x1, URZ ;  /* 0xffffffff08087890 */ /* 0x000fe2000fffe0ff */
[----:B-1----:R-:W-:Y:S01]  /*0f50*/  SEL R13, RZ, 0xffffffff, !P1 ;  /* 0xffffffffff0d7807 */ /* 0x002fe20004800000 */
[----:B------:R-:W-:Y:S01]  /*0f60*/  USEL UR5, UR7, URZ, UP0 ;  /* 0x000000ff07057287 */ /* 0x000fe20008000000 */
[----:B------:R-:W-:Y:S01]  /*0f70*/  SEL R15, RZ, 0x4, !P0 ;  /* 0x00000004ff0f7807 */ /* 0x000fe20004000000 */
[----:B------:R-:W-:Y:S01]  /*0f80*/  UISETP.NE.AND UP0, UPT, UR4, UR8, UPT ;  /* 0x000000080400728c */ /* 0x000fe2000bf05270 */
[----:B------:R-:W-:Y:S01]  /*0f90*/  IADD3 R17, PT, PT, -R6, R11, RZ ;  /* 0x0000000b06117210 */ /* 0x000fe20007ffe1ff */
        /* <DEDUP_REMOVED lines=9> */
[----:B------:R-:W3:Y:S01]  /*1030*/  LDG.E R15, desc[UR16][R14.64] ;  /* 0x000000100e0f7981 */ /* 0x000ee2000c1e1900 */
[----:B------:R-:W-:-:S03]  /*1040*/  IMAD.WIDE R8, R17, 0x4, R2 ;  /* 0x0000000411087825 */ /* 0x000fc600078e0202 */
[----:B------:R-:W4:Y:S01]  /*1050*/  LDG.E R7, desc[UR16][R6.64] ;  /* 0x0000001006077981 */ /* 0x000f22000c1e1900 */
[----:B------:R-:W-:Y:S01]  /*1060*/  MOV R17, UR4 ;  /* 0x0000000400117c02 */ /* 0x000fe20008000f00 */
[----:B------:R-:W-:Y:S01]  /*1070*/  IMAD.WIDE R2, R19, 0x4, R2 ;  /* 0x0000000413027825 */ /* 0x000fe200078e0202 */
[----:B0-----:R-:W0:Y:S01]  /*1080*/  LDC.64 R12, c[0x0][0x388] ;  /* 0x0000e200ff0c7b82 */ /* 0x001e220000000a00 */
[----:B------:R-:W5:Y:S02]  /*1090*/  LDG.E R9, desc[UR16][R8.64] ;  /* 0x0000001008097981 */ /* 0x000f64000c1e1900 */
[----:B------:R-:W-:Y:S02]  /*10a0*/  IMAD.WIDE R4, R17, 0x4, R4 ;  /* 0x0000000411047825 */ /* 0x000fe400078e0204 */
[----:B------:R-:W5:Y:S04]  /*10b0*/  LDG.E R3, desc[UR16][R2.64] ;  /* 0x0000001002037981 */ /* 0x000f68000c1e1900 */
[----:B------:R-:W5:Y:S01]  /*10c0*/  LDG.E R5, desc[UR16][R4.64] ;  /* 0x0000001004057981 */ /* 0x000f62000c1e1900 */
[----:B--2---:R-:W-:-:S04]  /*10d0*/  FADD R0, R0, R21 ;  /* 0x0000001500007221 */ /* 0x004fc80000000000 */
[----:B---3--:R-:W-:-:S04]  /*10e0*/  FADD R0, R0, R15 ;  /* 0x0000000f00007221 */ /* 0x008fc80000000000 */
[----:B----4-:R-:W-:-:S04]  /*10f0*/  FADD R0, R0, R7 ;  /* 0x0000000700007221 */ /* 0x010fc80000000000 */
[----:B-----5:R-:W-:-:S04]  /*1100*/  FADD R0, R0, R9 ;  /* 0x0000000900007221 */ /* 0x020fc80000000000 */
[----:B------:R-:W-:Y:S01]  /*1110*/  FADD R0, R0, R3 ;  /* 0x0000000300007221 */ /* 0x000fe20000000000 */
[----:B0-----:R-:W-:-:S04]  /*1120*/  IMAD.WIDE R6, R11, 0x4, R12 ;  /* 0x000000040b067825 */ /* 0x001fc800078e020c */
[----:B------:R-:W-:-:S05]  /*1130*/  FADD R9, R0, R5 ;  /* 0x0000000500097221 */ /* 0x000fca0000000000 */
[----:B------:R-:W-:Y:S01]  /*1140*/  STG.E desc[UR16][R6.64], R9 ;  /* 0x0000000906007986 */ /* 0x000fe2000c101910 */
[----:B------:R-:W-:Y:S05]  /*1150*/  EXIT ;  /* 0x000000000000794d */ /* 0x000fea0003800000 */
.L_x_3:
[----:B------:R-:W-:-:S00]  /*1160*/  BRA `(.L_x_3) ;  /* 0xfffffffc00fc7947 */ /* 0x000fc0000383ffff */
[----:B------:R-:W-:-:S00]  /*1170*/  NOP ;  /* 0x0000000000007918 */ /* 0x000fc00000000000 */
        /* <DEDUP_REMOVED lines=8> */
.L_x_4:


//--------------------- .nv.shared.reserved.0     --------------------------
	.section	.nv.shared.reserved.0,"aw",@nobits
	.weak		__nv_reservedSMEM_offset_0_alias
	.size		__nv_reservedSMEM_offset_0_alias, 0, 64
	.other		__nv_reservedSMEM_offset_0_alias,@"STO_CUDA_RESERVED_SHARED STV_DEFAULT"
__nv_reservedSMEM_offset_0_alias:
	.zero		0
	.zero		64


//--------------------- .nv.constant0._Z6kernelPfS_iii --------------------------
	.section	.nv.constant0._Z6kernelPfS_iii,"a",@progbits
	.sectionflags	@""
	.align	4
.nv.constant0._Z6kernelPfS_iii:
	.zero		924


//--------------------- SYMBOLS --------------------------

	.type		.nv.reservedSmem.offset0,@object
	.size		.nv.reservedSmem.offset0,0x4
